	.headerflags	@"EF_CUDA_TEXMODE_UNIFIED EF_CUDA_64BIT_ADDRESS EF_CUDA_ACCELERATORS EF_CUDA_SM90 EF_CUDA_VIRTUAL_SM(EF_CUDA_SM90)"
	.elftype	@"ET_EXEC"


//--------------------- .nv.info                  --------------------------
	.section	.nv.info,"",@"SHT_CUDA_INFO"
	.align	4


	//----- nvinfo : EIATTR_REGCOUNT
	.align		4
        /*0000*/ 	.byte	0x04, 0x2f
        /*0002*/ 	.short	(.L_1 - .L_0)
	.align		4
.L_0:
        /*0004*/ 	.word	index@(triton_poi_fused_clone_12)
        /*0008*/ 	.word	0x0000000e


	//----- nvinfo : EIATTR_MIN_STACK_SIZE
	.align		4
.L_1:
        /*000c*/ 	.byte	0x04, 0x12
        /*000e*/ 	.short	(.L_3 - .L_2)
	.align		4
.L_2:
        /*0010*/ 	.word	index@(triton_poi_fused_clone_12)
        /*0014*/ 	.word	0x00000000


	//----- nvinfo : EIATTR_FRAME_SIZE
	.align		4
.L_3:
        /*0018*/ 	.byte	0x04, 0x11
        /*001a*/ 	.short	(.L_5 - .L_4)
	.align		4
.L_4:
        /*001c*/ 	.word	index@(triton_poi_fused_clone_12)
        /*0020*/ 	.word	0x00000000


	//----- nvinfo : EIATTR_MIN_STACK_SIZE
	.align		4
.L_5:
        /*0024*/ 	.byte	0x04, 0x12
        /*0026*/ 	.short	(.L_7 - .L_6)
	.align		4
.L_6:
        /*0028*/ 	.word	index@(triton_poi_fused_clone_12)
        /*002c*/ 	.word	0x00000000
.L_7:


//--------------------- .nv.info.triton_poi_fused_clone_12 --------------------------
	.section	.nv.info.triton_poi_fused_clone_12,"",@"SHT_CUDA_INFO"
	.sectionflags	@""
	.align	4


	//----- nvinfo : EIATTR_CUDA_API_VERSION
	.align		4
        /*0000*/ 	.byte	0x04, 0x37
        /*0002*/ 	.short	(.L_9 - .L_8)
.L_8:
        /*0004*/ 	.word	0x0000007c


	//----- nvinfo : EIATTR_KPARAM_INFO
	.align		4
.L_9:
        /*0008*/ 	.byte	0x04, 0x17
        /*000a*/ 	.short	(.L_11 - .L_10)
.L_10:
        /*000c*/ 	.word	0x00000000
        /*0010*/ 	.short	0x0003
        /*0012*/ 	.short	0x0014
        /*0014*/ 	.byte	0x00, 0xf0, 0x11, 0x00


	//----- nvinfo : EIATTR_KPARAM_INFO
	.align		4
.L_11:
        /*0018*/ 	.byte	0x04, 0x17
        /*001a*/ 	.short	(.L_13 - .L_12)
.L_12:
        /*001c*/ 	.word	0x00000000
        /*0020*/ 	.short	0x0002
        /*0022*/ 	.short	0x0010
        /*0024*/ 	.byte	0x00, 0xf0, 0x11, 0x00


	//----- nvinfo : EIATTR_KPARAM_INFO
	.align		4
.L_13:
        /*0028*/ 	.byte	0x04, 0x17
        /*002a*/ 	.short	(.L_15 - .L_14)
.L_14:
        /*002c*/ 	.word	0x00000000
        /*0030*/ 	.short	0x0001
        /*0032*/ 	.short	0x0008
        /*0034*/ 	.byte	0x00, 0xf4, 0x21, 0x00


	//----- nvinfo : EIATTR_KPARAM_INFO
	.align		4
.L_15:
        /*0038*/ 	.byte	0x04, 0x17
        /*003a*/ 	.short	(.L_17 - .L_16)
.L_16:
        /*003c*/ 	.word	0x00000000
        /*0040*/ 	.short	0x0000
        /*0042*/ 	.short	0x0000
        /*0044*/ 	.byte	0x00, 0xf4, 0x21, 0x00


	//----- nvinfo : EIATTR_SPARSE_MMA_MASK
	.align		4
.L_17:
        /*0048*/ 	.byte	0x03, 0x50
        /*004a*/ 	.short	0x0000


	//----- nvinfo : EIATTR_MAXREG_COUNT
	.align		4
        /*004c*/ 	.byte	0x03, 0x1b
        /*004e*/ 	.short	0x00ff


	//----- nvinfo : EIATTR_EXIT_INSTR_OFFSETS
	.align		4
        /*0050*/ 	.byte	0x04, 0x1c
        /*0052*/ 	.short	(.L_19 - .L_18)


	//   ....[0]....
.L_18:
        /*0054*/ 	.word	0x00000320


	//   ....[1]....
        /*0058*/ 	.word	0x00000390


	//----- nvinfo : EIATTR_REQNTID
	.align		4
.L_19:
        /*005c*/ 	.byte	0x04, 0x10
        /*005e*/ 	.short	(.L_21 - .L_20)
.L_20:
        /*0060*/ 	.word	0x00000080
        /*0064*/ 	.word	0x00000001
        /*0068*/ 	.word	0x00000001


	//----- nvinfo : EIATTR_CBANK_PARAM_SIZE
	.align		4
.L_21:
        /*006c*/ 	.byte	0x03, 0x19
        /*006e*/ 	.short	0x0018


	//----- nvinfo : EIATTR_PARAM_CBANK
	.align		4
        /*0070*/ 	.byte	0x04, 0x0a
        /*0072*/ 	.short	(.L_23 - .L_22)
	.align		4
.L_22:
        /*0074*/ 	.word	index@(.nv.constant0.triton_poi_fused_clone_12)
        /*0078*/ 	.short	0x0210
        /*007a*/ 	.short	0x0018


	//----- nvinfo : EIATTR_SW_WAR
	.align		4
.L_23:
        /*007c*/ 	.byte	0x04, 0x36
        /*007e*/ 	.short	(.L_25 - .L_24)
.L_24:
        /*0080*/ 	.word	0x00000008
.L_25:


//--------------------- .nv.callgraph             --------------------------
	.section	.nv.callgraph,"",@"SHT_CUDA_CALLGRAPH"
	.align	4
	.sectionentsize	8
	.align		4
        /*0000*/ 	.word	0x00000000
	.align		4
        /*0004*/ 	.word	0xffffffff
	.align		4
        /*0008*/ 	.word	0x00000000
	.align		4
        /*000c*/ 	.word	0xfffffffe
	.align		4
        /*0010*/ 	.word	0x00000000
	.align		4
        /*0014*/ 	.word	0xfffffffd
	.align		4
        /*0018*/ 	.word	0x00000000
	.align		4
        /*001c*/ 	.word	0xfffffffc


//--------------------- .text.triton_poi_fused_clone_12 --------------------------
	.section	.text.triton_poi_fused_clone_12,"ax",@progbits
	.sectionflags	@"SHF_BARRIERS=1"
	.align	128
        .global         triton_poi_fused_clone_12
        .type           triton_poi_fused_clone_12,@function
        .size           triton_poi_fused_clone_12,(.L_x_1 - triton_poi_fused_clone_12)
        .other          triton_poi_fused_clone_12,@"STO_CUDA_ENTRY STV_DEFAULT"
triton_poi_fused_clone_12:
.text.triton_poi_fused_clone_12:
[----:B------:R-:W0:Y:S02]  /*0000*/  LDC R1, c[0x0][0x28] ;  /* 0x00000a00ff017b82 */ /* 0x000e240000000800 */
[----:B------:R-:W1:Y:S01]  /*0010*/  S2R R10, SR_TID.X ;  /* 0x00000000000a7919 */ /* 0x000e620000002100 */
[----:B------:R-:W2:Y:S01]  /*0020*/  S2UR UR4, SR_CTAID.Y ;  /* 0x00000000000479c3 */ /* 0x000ea20000002600 */
[----:B------:R-:W-:-:S07]  /*0030*/  ULDC.64 UR8, c[0x0][0x208] ;  /* 0x0000820000087ab9 */ /* 0x000fce0000000a00 */
[----:B------:R-:W3:Y:S08]  /*0040*/  S2UR UR5, SR_CTAID.X ;  /* 0x00000000000579c3 */ /* 0x000ef00000002500 */
[----:B------:R-:W4:Y:S01]  /*0050*/  LDC.64 R4, c[0x0][0x210] ;  /* 0x00008400ff047b82 */ /* 0x000f220000000a00 */
[----:B--2---:R-:W-:Y:S01]  /*0060*/  USHF.L.U32 UR4, UR4, 0x4, URZ ;  /* 0x0000000404047899 */ /* 0x004fe2000800063f */
[----:B-1----:R-:W-:Y:S01]  /*0070*/  IMAD.SHL.U32 R0, R10, 0x2, RZ ;  /* 0x000000020a007824 */ /* 0x002fe200078e00ff */
[----:B------:R-:W-:Y:S01]  /*0080*/  SHF.R.U32.HI R6, RZ, 0x3, R10 ;  /* 0x00000003ff067819 */ /* 0x000fe2000001160a */
[----:B---3--:R-:W-:-:S03]  /*0090*/  USHF.L.U32 UR5, UR5, 0x4, URZ ;  /* 0x0000000405057899 */ /* 0x008fc6000800063f */
[----:B------:R-:W-:Y:S02]  /*00a0*/  LOP3.LUT R0, R0, 0xe, RZ, 0xc0, !PT ;  /* 0x0000000e00007812 */ /* 0x000fe400078ec0ff */
[----:B------:R-:W-:Y:S02]  /*00b0*/  SGXT.U32 R6, R6, 0x4 ;  /* 0x000000040606781a */ /* 0x000fe40000000000 */
[----:B------:R-:W-:-:S04]  /*00c0*/  LOP3.LUT R2, R0, UR4, RZ, 0xfc, !PT ;  /* 0x0000000400027c12 */ /* 0x000fc8000f8efcff */
[----:B------:R-:W-:-:S04]  /*00d0*/  SHF.R.S32.HI R3, RZ, 0x1f, R2 ;  /* 0x0000001fff037819 */ /* 0x000fc80000011402 */
[----:B------:R-:W-:Y:S02]  /*00e0*/  LEA.HI R7, R3, R2, RZ, 0x2 ;  /* 0x0000000203077211 */ /* 0x000fe400078f10ff */
[----:B------:R-:W-:Y:S02]  /*00f0*/  LOP3.LUT R3, R6, UR5, RZ, 0xfc, !PT ;  /* 0x0000000506037c12 */ /* 0x000fe4000f8efcff */
[----:B------:R-:W-:Y:S02]  /*0100*/  LOP3.LUT R9, R7, 0xfffffffc, RZ, 0xc0, !PT ;  /* 0xfffffffc07097812 */ /* 0x000fe400078ec0ff */
[----:B------:R-:W-:-:S03]  /*0110*/  SHF.R.S32.HI R7, RZ, 0x2, R7 ;  /* 0x00000002ff077819 */ /* 0x000fc60000011407 */
[C---:B------:R-:W-:Y:S01]  /*0120*/  IMAD.IADD R8, R2.reuse, 0x1, -R9 ;  /* 0x0000000102087824 */ /* 0x040fe200078e0a09 */
[----:B------:R-:W-:-:S03]  /*0130*/  VIMNMX R2, R2, R3, !PT ;  /* 0x0000000302027248 */ /* 0x000fc60007fe0100 */
[----:B------:R-:W-:Y:S01]  /*0140*/  IMAD R8, R3, 0xc, R8 ;  /* 0x0000000c03087824 */ /* 0x000fe200078e0208 */
[----:B------:R-:W-:Y:S02]  /*0150*/  ISETP.GE.AND P0, PT, R2, 0x10, PT ;  /* 0x000000100200780c */ /* 0x000fe40003f06270 */
[----:B------:R-:W-:Y:S01]  /*0160*/  CS2R R2, SRZ ;  /* 0x0000000000027805 */ /* 0x000fe2000001ff00 */
[----:B------:R-:W-:-:S04]  /*0170*/  VIADD R8, R8, 0xc8 ;  /* 0x000000c808087836 */ /* 0x000fc80000000000 */
[----:B------:R-:W-:-:S04]  /*0180*/  IMAD R7, R7, 0x180, R8 ;  /* 0x0000018007077824 */ /* 0x000fc800078e0208 */
[----:B----4-:R-:W-:-:S05]  /*0190*/  IMAD.WIDE R4, R7, 0x4, R4 ;  /* 0x0000000407047825 */ /* 0x010fca00078e0204 */
[----:B------:R1:W2:Y:S01]  /*01a0*/  @!P0 LDG.E.64 R2, desc[UR8][R4.64] ;  /* 0x0000000804028981 */ /* 0x0002a2000c1e1b00 */
[----:B------:R-:W3:Y:S01]  /*01b0*/  S2UR UR6, SR_CgaCtaId ;  /* 0x00000000000679c3 */ /* 0x000ee20000008800 */
[----:B------:R-:W-:Y:S01]  /*01c0*/  IMAD.SHL.U32 R9, R10, 0x20, RZ ;  /* 0x000000200a097824 */ /* 0x000fe200078e00ff */
[----:B------:R-:W-:Y:S02]  /*01d0*/  LOP3.LUT R7, R0, UR5, RZ, 0xfc, !PT ;  /* 0x0000000500077c12 */ /* 0x000fe4000f8efcff */
[----:B------:R-:W-:Y:S01]  /*01e0*/  LOP3.LUT R0, R6, UR4, RZ, 0xfc, !PT ;  /* 0x0000000406007c12 */ /* 0x000fe2000f8efcff */
[----:B------:R-:W-:Y:S01]  /*01f0*/  UMOV UR4, 0x400 ;  /* 0x0000040000047882 */ /* 0x000fe20000000000 */
[----:B------:R-:W-:Y:S02]  /*0200*/  LOP3.LUT R9, R9, 0xe0, RZ, 0xc0, !PT ;  /* 0x000000e009097812 */ /* 0x000fe400078ec0ff */
[----:B------:R-:W-:Y:S02]  /*0210*/  VIMNMX R8, R0, R7, !PT ;  /* 0x0000000700087248 */ /* 0x000fe40007fe0100 */
[----:B-1----:R-:W-:-:S02]  /*0220*/  LOP3.LUT R4, R9, 0x10, RZ, 0xfc, !PT ;  /* 0x0000001009047812 */ /* 0x002fc400078efcff */
[----:B------:R-:W-:Y:S02]  /*0230*/  LOP3.LUT R6, R9, R6, RZ, 0xfc, !PT ;  /* 0x0000000609067212 */ /* 0x000fe400078efcff */
[----:B------:R-:W-:Y:S02]  /*0240*/  ISETP.GE.AND P0, PT, R8, 0x10, PT ;  /* 0x000000100800780c */ /* 0x000fe40003f06270 */
[----:B------:R-:W-:Y:S01]  /*0250*/  SHF.R.U32.HI R8, RZ, 0x1, R10 ;  /* 0x00000001ff087819 */ /* 0x000fe2000001160a */
[----:B------:R-:W-:-:S03]  /*0260*/  IMAD.SHL.U32 R10, R10, 0x8, RZ ;  /* 0x000000080a0a7824 */ /* 0x000fc600078e00ff */
[----:B------:R-:W-:Y:S02]  /*0270*/  LOP3.LUT R8, R8, 0x3c, RZ, 0xc0, !PT ;  /* 0x0000003c08087812 */ /* 0x000fe400078ec0ff */
[----:B------:R-:W-:Y:S01]  /*0280*/  LOP3.LUT R11, R10, 0x3f8, RZ, 0xc0, !PT ;  /* 0x000003f80a0b7812 */ /* 0x000fe200078ec0ff */
[----:B---3--:R-:W-:-:S06]  /*0290*/  UPRMT UR4, UR6, 0x654, UR4 ;  /* 0x0000065406047896 */ /* 0x008fcc0008000004 */
[----:B------:R-:W-:Y:S02]  /*02a0*/  LEA.HI R9, R9, UR4, RZ, 0x1e ;  /* 0x0000000409097c11 */ /* 0x000fe4000f8ff0ff */
[----:B------:R-:W-:Y:S02]  /*02b0*/  LEA.HI R5, R4, UR4, RZ, 0x1e ;  /* 0x0000000404057c11 */ /* 0x000fe4000f8ff0ff */
[----:B------:R-:W-:Y:S01]  /*02c0*/  IADD3 R8, R11, UR4, R8 ;  /* 0x000000040b087c10 */ /* 0x000fe2000fffe008 */
[C---:B------:R-:W-:Y:S02]  /*02d0*/  IMAD R9, R6.reuse, 0x4, R9 ;  /* 0x0000000406097824 */ /* 0x040fe400078e0209 */
[----:B------:R-:W-:-:S03]  /*02e0*/  IMAD R6, R6, 0x4, R5 ;  /* 0x0000000406067824 */ /* 0x000fc600078e0205 */
[----:B--2---:R1:W-:Y:S04]  /*02f0*/  STS [R9], R2 ;  /* 0x0000000209007388 */ /* 0x0043e80000000800 */
[----:B------:R1:W-:Y:S01]  /*0300*/  STS [R6+0x40], R3 ;  /* 0x0000400306007388 */ /* 0x0003e20000000800 */
[----:B------:R-:W-:Y:S06]  /*0310*/  BAR.SYNC.DEFER_BLOCKING 0x0 ;  /* 0x0000000000007b1d */ /* 0x000fec0000010000 */
[----:B-1----:R-:W-:Y:S05]  /*0320*/  @P0 EXIT ;  /* 0x000000000000094d */ /* 0x002fea0003800000 */
[----:B------:R-:W-:Y:S01]  /*0330*/  LDS R4, [R8] ;  /* 0x0000000008047984 */ /* 0x000fe20000000800 */
[----:B------:R-:W0:Y:S01]  /*0340*/  LDC.64 R2, c[0x0][0x218] ;  /* 0x00008600ff027b82 */ /* 0x000e220000000a00 */
[----:B------:R-:W-:Y:S02]  /*0350*/  IMAD R7, R0, 0x10, R7 ;  /* 0x0000001000077824 */ /* 0x000fe400078e0207 */
[----:B------:R-:W1:Y:S02]  /*0360*/  LDS R5, [R8+0x4] ;  /* 0x0000040008057984 */ /* 0x000e640000000800 */
[----:B0-----:R-:W-:-:S05]  /*0370*/  IMAD.WIDE R2, R7, 0x4, R2 ;  /* 0x0000000407027825 */ /* 0x001fca00078e0202 */
[----:B-1----:R-:W-:Y:S01]  /*0380*/  STG.E.64 desc[UR8][R2.64], R4 ;  /* 0x0000000402007986 */ /* 0x002fe2000c101b08 */
[----:B------:R-:W-:Y:S05]  /*0390*/  EXIT ;  /* 0x000000000000794d */ /* 0x000fea0003800000 */
.L_x_0:
[----:B------:R-:W-:-:S00]  /*03a0*/  BRA `(.L_x_0) ;  /* 0xfffffffc00fc7947 */ /* 0x000fc0000383ffff */
[----:B------:R-:W-:-:S00]  /*03b0*/  NOP ;  /* 0x0000000000007918 */ /* 0x000fc00000000000 */
        /* <DEDUP_REMOVED lines=12> */
.L_x_1:


//--------------------- .nv.shared.triton_poi_fused_clone_12 --------------------------
	.section	.nv.shared.triton_poi_fused_clone_12,"aw",@nobits
	.sectionflags	@""
	.align	16
	.zero		1024


//--------------------- .nv.constant0.triton_poi_fused_clone_12 --------------------------
	.section	.nv.constant0.triton_poi_fused_clone_12,"a",@progbits
	.sectionflags	@""
	.align	4
.nv.constant0.triton_poi_fused_clone_12:
	.zero		552
